	.headerflags	@"EF_CUDA_TEXMODE_UNIFIED EF_CUDA_64BIT_ADDRESS EF_CUDA_ACCELERATORS EF_CUDA_SM90 EF_CUDA_VIRTUAL_SM(EF_CUDA_SM90)"
	.elftype	@"ET_EXEC"


//--------------------- .nv.info                  --------------------------
	.section	.nv.info,"",@"SHT_CUDA_INFO"
	.align	4


	//----- nvinfo : EIATTR_REGCOUNT
	.align		4
        /*0000*/ 	.byte	0x04, 0x2f
        /*0002*/ 	.short	(.L_1 - .L_0)
	.align		4
.L_0:
        /*0004*/ 	.word	index@(triton_poi_fused_add_div_mse_loss_mul_0)
        /*0008*/ 	.word	0x0000003d


	//----- nvinfo : EIATTR_MIN_STACK_SIZE
	.align		4
.L_1:
        /*000c*/ 	.byte	0x04, 0x12
        /*000e*/ 	.short	(.L_3 - .L_2)
	.align		4
.L_2:
        /*0010*/ 	.word	index@(triton_poi_fused_add_div_mse_loss_mul_0)
        /*0014*/ 	.word	0x00000000


	//----- nvinfo : EIATTR_FRAME_SIZE
	.align		4
.L_3:
        /*0018*/ 	.byte	0x04, 0x11
        /*001a*/ 	.short	(.L_5 - .L_4)
	.align		4
.L_4:
        /*001c*/ 	.word	index@(triton_poi_fused_add_div_mse_loss_mul_0)
        /*0020*/ 	.word	0x00000000


	//----- nvinfo : EIATTR_MIN_STACK_SIZE
	.align		4
.L_5:
        /*0024*/ 	.byte	0x04, 0x12
        /*0026*/ 	.short	(.L_7 - .L_6)
	.align		4
.L_6:
        /*0028*/ 	.word	index@(triton_poi_fused_add_div_mse_loss_mul_0)
        /*002c*/ 	.word	0x00000000
.L_7:


//--------------------- .nv.info.triton_poi_fused_add_div_mse_loss_mul_0 --------------------------
	.section	.nv.info.triton_poi_fused_add_div_mse_loss_mul_0,"",@"SHT_CUDA_INFO"
	.sectionflags	@""
	.align	4


	//----- nvinfo : EIATTR_CUDA_API_VERSION
	.align		4
        /*0000*/ 	.byte	0x04, 0x37
        /*0002*/ 	.short	(.L_9 - .L_8)
.L_8:
        /*0004*/ 	.word	0x0000007c


	//----- nvinfo : EIATTR_KPARAM_INFO
	.align		4
.L_9:
        /*0008*/ 	.byte	0x04, 0x17
        /*000a*/ 	.short	(.L_11 - .L_10)
.L_10:
        /*000c*/ 	.word	0x00000000
        /*0010*/ 	.short	0x0003
        /*0012*/ 	.short	0x0018
        /*0014*/ 	.byte	0x00, 0xf4, 0x21, 0x00


	//----- nvinfo : EIATTR_KPARAM_INFO
	.align		4
.L_11:
        /*0018*/ 	.byte	0x04, 0x17
        /*001a*/ 	.short	(.L_13 - .L_12)
.L_12:
        /*001c*/ 	.word	0x00000000
        /*0020*/ 	.short	0x0002
        /*0022*/ 	.short	0x0010
        /*0024*/ 	.byte	0x00, 0xf4, 0x21, 0x00


	//----- nvinfo : EIATTR_KPARAM_INFO
	.align		4
.L_13:
        /*0028*/ 	.byte	0x04, 0x17
        /*002a*/ 	.short	(.L_15 - .L_14)
.L_14:
        /*002c*/ 	.word	0x00000000
        /*0030*/ 	.short	0x0001
        /*0032*/ 	.short	0x0008
        /*0034*/ 	.byte	0x00, 0xf4, 0x21, 0x00


	//----- nvinfo : EIATTR_KPARAM_INFO
	.align		4
.L_15:
        /*0038*/ 	.byte	0x04, 0x17
        /*003a*/ 	.short	(.L_17 - .L_16)
.L_16:
        /*003c*/ 	.word	0x00000000
        /*0040*/ 	.short	0x0000
        /*0042*/ 	.short	0x0000
        /*0044*/ 	.byte	0x00, 0xf4, 0x21, 0x00


	//----- nvinfo : EIATTR_SPARSE_MMA_MASK
	.align		4
.L_17:
        /*0048*/ 	.byte	0x03, 0x50
        /*004a*/ 	.short	0x0000


	//----- nvinfo : EIATTR_MAXREG_COUNT
	.align		4
        /*004c*/ 	.byte	0x03, 0x1b
        /*004e*/ 	.short	0x00ff


	//----- nvinfo : EIATTR_EXIT_INSTR_OFFSETS
	.align		4
        /*0050*/ 	.byte	0x04, 0x1c
        /*0052*/ 	.short	(.L_19 - .L_18)


	//   ....[0]....
.L_18:
        /*0054*/ 	.word	0x00000650


	//   ....[1]....
        /*0058*/ 	.word	0x00000730


	//----- nvinfo : EIATTR_REQNTID
	.align		4
.L_19:
        /*005c*/ 	.byte	0x04, 0x10
        /*005e*/ 	.short	(.L_21 - .L_20)
.L_20:
        /*0060*/ 	.word	0x00000020
        /*0064*/ 	.word	0x00000001
        /*0068*/ 	.word	0x00000001


	//----- nvinfo : EIATTR_CBANK_PARAM_SIZE
	.align		4
.L_21:
        /*006c*/ 	.byte	0x03, 0x19
        /*006e*/ 	.short	0x0020


	//----- nvinfo : EIATTR_PARAM_CBANK
	.align		4
        /*0070*/ 	.byte	0x04, 0x0a
        /*0072*/ 	.short	(.L_23 - .L_22)
	.align		4
.L_22:
        /*0074*/ 	.word	index@(.nv.constant0.triton_poi_fused_add_div_mse_loss_mul_0)
        /*0078*/ 	.short	0x0210
        /*007a*/ 	.short	0x0020


	//----- nvinfo : EIATTR_SW_WAR
	.align		4
.L_23:
        /*007c*/ 	.byte	0x04, 0x36
        /*007e*/ 	.short	(.L_25 - .L_24)
.L_24:
        /*0080*/ 	.word	0x00000008
.L_25:


//--------------------- .nv.callgraph             --------------------------
	.section	.nv.callgraph,"",@"SHT_CUDA_CALLGRAPH"
	.align	4
	.sectionentsize	8
	.align		4
        /*0000*/ 	.word	0x00000000
	.align		4
        /*0004*/ 	.word	0xffffffff
	.align		4
        /*0008*/ 	.word	0x00000000
	.align		4
        /*000c*/ 	.word	0xfffffffe
	.align		4
        /*0010*/ 	.word	0x00000000
	.align		4
        /*0014*/ 	.word	0xfffffffd
	.align		4
        /*0018*/ 	.word	0x00000000
	.align		4
        /*001c*/ 	.word	0xfffffffc


//--------------------- .text.triton_poi_fused_add_div_mse_loss_mul_0 --------------------------
	.section	.text.triton_poi_fused_add_div_mse_loss_mul_0,"ax",@progbits
	.align	128
        .global         triton_poi_fused_add_div_mse_loss_mul_0
        .type           triton_poi_fused_add_div_mse_loss_mul_0,@function
        .size           triton_poi_fused_add_div_mse_loss_mul_0,(.L_x_1 - triton_poi_fused_add_div_mse_loss_mul_0)
        .other          triton_poi_fused_add_div_mse_loss_mul_0,@"STO_CUDA_ENTRY STV_DEFAULT"
triton_poi_fused_add_div_mse_loss_mul_0:
.text.triton_poi_fused_add_div_mse_loss_mul_0:
[----:B------:R-:W0:Y:S08]  /*0000*/  LDC R1, c[0x0][0x28] ;  /* 0x00000a00ff017b82 */ /* 0x000e300000000800 */
[----:B------:R-:W1:Y:S01]  /*0010*/  LDC.64 R6, c[0x0][0x220] ;  /* 0x00008800ff067b82 */ /* 0x000e620000000a00 */
[----:B------:R-:W-:-:S07]  /*0020*/  ULDC.64 UR4, c[0x0][0x208] ;  /* 0x0000820000047ab9 */ /* 0x000fce0000000a00 */
[----:B------:R-:W2:Y:S08]  /*0030*/  LDC.64 R2, c[0x0][0x228] ;  /* 0x00008a00ff027b82 */ /* 0x000eb00000000a00 */
[----:B------:R-:W3:Y:S01]  /*0040*/  LDC.64 R4, c[0x0][0x218] ;  /* 0x00008600ff047b82 */ /* 0x000ee20000000a00 */
[----:B-1----:R-:W4:Y:S04]  /*0050*/  LDG.E R52, desc[UR4][R6.64+0x10] ;  /* 0x0000100406347981 */ /* 0x002f28000c1e1900 */
[----:B------:R-:W4:Y:S04]  /*0060*/  LDG.E R49, desc[UR4][R6.64] ;  /* 0x0000000406317981 */ /* 0x000f28000c1e1900 */
[----:B--2---:R-:W4:Y:S04]  /*0070*/  LDG.E R53, desc[UR4][R2.64+0x10] ;  /* 0x0000100402357981 */ /* 0x004f28000c1e1900 */
[----:B------:R-:W2:Y:S04]  /*0080*/  LDG.E R50, desc[UR4][R2.64] ;  /* 0x0000000402327981 */ /* 0x000ea8000c1e1900 */
[----:B---3--:R-:W3:Y:S04]  /*0090*/  LDG.E R48, desc[UR4][R4.64] ;  /* 0x0000000404307981 */ /* 0x008ee8000c1e1900 */
[----:B------:R-:W3:Y:S04]  /*00a0*/  LDG.E R43, desc[UR4][R6.64+0x14] ;  /* 0x00001404062b7981 */ /* 0x000ee8000c1e1900 */
        /* <DEDUP_REMOVED lines=39> */
[----:B------:R1:W3:Y:S04]  /*0320*/  LDG.E R8, desc[UR4][R6.64+0x3c] ;  /* 0x00003c0406087981 */ /* 0x0002e8000c1e1900 */
[----:B------:R-:W3:Y:S01]  /*0330*/  LDG.E R47, desc[UR4][R2.64+0x3c] ;  /* 0x00003c04022f7981 */ /* 0x000ee2000c1e1900 */
[----:B------:R-:W1:Y:S03]  /*0340*/  S2R R46, SR_TID.X ;  /* 0x00000000002e7919 */ /* 0x000e660000002100 */
[----:B------:R1:W5:Y:S02]  /*0350*/  LDG.E R45, desc[UR4][R4.64+0x3c] ;  /* 0x00003c04042d7981 */ /* 0x000364000c1e1900 */
[----:B01----:R-:W-:Y:S01]  /*0360*/  LOP3.LUT P0, RZ, R46, 0x1f, RZ, 0xc0, !PT ;  /* 0x0000001f2eff7812 */ /* 0x003fe2000780c0ff */
[----:B----4-:R-:W-:Y:S01]  /*0370*/  FMUL R58, R52, R53 ;  /* 0x00000035343a7220 */ /* 0x010fe20000400000 */
[----:B--2---:R-:W-:-:S04]  /*0380*/  FMUL R53, R49, R50 ;  /* 0x0000003231357220 */ /* 0x004fc80000400000 */
[----:B---3--:R-:W-:Y:S01]  /*0390*/  FFMA R48, R48, R49, -R53 ;  /* 0x0000003130307223 */ /* 0x008fe20000000835 */
[----:B------:R-:W-:Y:S01]  /*03a0*/  FMUL R53, R43, R56 ;  /* 0x000000382b357220 */ /* 0x000fe20000400000 */
[----:B------:R-:W-:-:S04]  /*03b0*/  FFMA R51, R51, R52, -R58 ;  /* 0x0000003433337223 */ /* 0x000fc8000000083a */
[----:B------:R-:W-:Y:S01]  /*03c0*/  FMUL R51, R51, R51 ;  /* 0x0000003333337220 */ /* 0x000fe20000400000 */
[----:B------:R-:W-:Y:S01]  /*03d0*/  FMUL R7, R39, R44 ;  /* 0x0000002c27077220 */ /* 0x000fe20000400000 */
[----:B------:R-:W-:Y:S02]  /*03e0*/  FFMA R42, R42, R43, -R53 ;  /* 0x0000002b2a2a7223 */ /* 0x000fe40000000835 */
[----:B------:R-:W-:Y:S02]  /*03f0*/  FFMA R51, R48, R48, R51 ;  /* 0x0000003030337223 */ /* 0x000fe40000000033 */
[----:B------:R-:W-:Y:S01]  /*0400*/  FMUL R42, R42, R42 ;  /* 0x0000002a2a2a7220 */ /* 0x000fe20000400000 */
[----:B------:R-:W-:Y:S01]  /*0410*/  FMUL R4, R28, R11 ;  /* 0x0000000b1c047220 */ /* 0x000fe20000400000 */
[----:B------:R-:W-:Y:S01]  /*0420*/  FMUL R49, R41, R54 ;  /* 0x0000003629317220 */ /* 0x000fe20000400000 */
[----:B------:R-:W-:Y:S01]  /*0430*/  FMUL R14, R24, R14 ;  /* 0x0000000e180e7220 */ /* 0x000fe20000400000 */
[----:B------:R-:W-:Y:S01]  /*0440*/  FFMA R7, R38, R39, -R7 ;  /* 0x0000002726077223 */ /* 0x000fe20000000807 */
[----:B------:R-:W-:-:S03]  /*0450*/  FFMA R4, R27, R28, -R4 ;  /* 0x0000001c1b047223 */ /* 0x000fc60000000804 */
[----:B------:R-:W-:Y:S01]  /*0460*/  FFMA R42, R7, R7, R42 ;  /* 0x00000007072a7223 */ /* 0x000fe2000000002a */
[----:B------:R-:W-:Y:S01]  /*0470*/  FMUL R3, R4, R4 ;  /* 0x0000000404037220 */ /* 0x000fe20000400000 */
[----:B------:R-:W-:Y:S01]  /*0480*/  FFMA R40, R40, R41, -R49 ;  /* 0x0000002928287223 */ /* 0x000fe20000000831 */
[----:B------:R-:W-:-:S03]  /*0490*/  FMUL R35, R37, R35 ;  /* 0x0000002325237220 */ /* 0x000fc60000400000 */
[----:B------:R-:W-:Y:S01]  /*04a0*/  FFMA R40, R40, R40, R51 ;  /* 0x0000002828287223 */ /* 0x000fe20000000033 */
[----:B------:R-:W-:Y:S01]  /*04b0*/  FMUL R31, R34, R31 ;  /* 0x0000001f221f7220 */ /* 0x000fe20000400000 */
[----:B------:R-:W-:Y:S01]  /*04c0*/  FMUL R6, R26, R15 ;  /* 0x0000000f1a067220 */ /* 0x000fe20000400000 */
[----:B------:R-:W-:Y:S01]  /*04d0*/  FMUL R28, R22, R9 ;  /* 0x00000009161c7220 */ /* 0x000fe20000400000 */
[----:B------:R-:W-:-:S04]  /*04e0*/  FFMA R14, R23, R24, -R14 ;  /* 0x00000018170e7223 */ /* 0x000fc8000000080e */
[----:B------:R-:W-:Y:S01]  /*04f0*/  FMUL R14, R14, R14 ;  /* 0x0000000e0e0e7220 */ /* 0x000fe20000400000 */
[----:B------:R-:W-:Y:S01]  /*0500*/  FFMA R35, R36, R37, -R35 ;  /* 0x0000002524237223 */ /* 0x000fe20000000823 */
[----:B------:R-:W-:Y:S01]  /*0510*/  FFMA R31, R32, R34, -R31 ;  /* 0x00000022201f7223 */ /* 0x000fe2000000081f */
[----:B------:R-:W-:Y:S01]  /*0520*/  FMUL R2, R30, R33 ;  /* 0x000000211e027220 */ /* 0x000fe20000400000 */
[----:B------:R-:W-:Y:S01]  /*0530*/  FFMA R6, R25, R26, -R6 ;  /* 0x0000001a19067223 */ /* 0x000fe20000000806 */
[----:B------:R-:W-:Y:S01]  /*0540*/  FFMA R40, R35, R35, R40 ;  /* 0x0000002323287223 */ /* 0x000fe20000000028 */
[----:B------:R-:W-:Y:S02]  /*0550*/  FFMA R31, R31, R31, R42 ;  /* 0x0000001f1f1f7223 */ /* 0x000fe4000000002a */
[----:B------:R-:W-:Y:S01]  /*0560*/  FFMA R3, R6, R6, R3 ;  /* 0x0000000606037223 */ /* 0x000fe20000000003 */
[----:B------:R-:W-:Y:S01]  /*0570*/  FFMA R21, R21, R22, -R28 ;  /* 0x0000001615157223 */ /* 0x000fe2000000081c */
[----:B------:R-:W-:-:S03]  /*0580*/  FMUL R18, R20, R18 ;  /* 0x0000001214127220 */ /* 0x000fc60000400000 */
[----:B------:R-:W-:Y:S01]  /*0590*/  FFMA R14, R21, R21, R14 ;  /* 0x00000015150e7223 */ /* 0x000fe2000000000e */
[----:B------:R-:W-:Y:S01]  /*05a0*/  FMUL R7, R17, R0 ;  /* 0x0000000011077220 */ /* 0x000fe20000400000 */
[----:B------:R-:W-:Y:S01]  /*05b0*/  FFMA R2, R29, R30, -R2 ;  /* 0x0000001e1d027223 */ /* 0x000fe20000000802 */
[----:B------:R-:W-:-:S03]  /*05c0*/  FFMA R18, R19, R20, -R18 ;  /* 0x0000001413127223 */ /* 0x000fc60000000812 */
[----:B------:R-:W-:Y:S01]  /*05d0*/  FFMA R31, R2, R2, R31 ;  /* 0x00000002021f7223 */ /* 0x000fe2000000001f */
[----:B------:R-:W-:Y:S01]  /*05e0*/  FMUL R0, R40, 0.25 ;  /* 0x3e80000028007820 */ /* 0x000fe20000400000 */
[----:B------:R-:W-:Y:S01]  /*05f0*/  FFMA R18, R18, R18, R3 ;  /* 0x0000001212127223 */ /* 0x000fe20000000003 */
[----:B------:R-:W-:Y:S01]  /*0600*/  FMUL R5, R13, R10 ;  /* 0x0000000a0d057220 */ /* 0x000fe20000400000 */
[----:B------:R-:W-:-:S03]  /*0610*/  FFMA R7, R16, R17, -R7 ;  /* 0x0000001110077223 */ /* 0x000fc60000000807 */
[----:B------:R-:W-:Y:S01]  /*0620*/  FFMA R5, R12, R13, -R5 ;  /* 0x0000000d0c057223 */ /* 0x000fe20000000805 */
[----:B------:R-:W-:Y:S01]  /*0630*/  FFMA R7, R7, R7, R14 ;  /* 0x0000000707077223 */ /* 0x000fe2000000000e */
[----:B------:R-:W-:Y:S01]  /*0640*/  FMUL R4, R8, R47 ;  /* 0x0000002f08047220 */ /* 0x000fe20000400000 */
[----:B------:R-:W-:Y:S06]  /*0650*/  @P0 EXIT ;  /* 0x000000000000094d */ /* 0x000fec0003800000 */
[----:B------:R-:W0:Y:S01]  /*0660*/  LDC.64 R2, c[0x0][0x210] ;  /* 0x00008400ff027b82 */ /* 0x000e220000000a00 */
[----:B------:R-:W-:Y:S01]  /*0670*/  FMUL R31, R31, 0.25 ;  /* 0x3e8000001f1f7820 */ /* 0x000fe20000400000 */
[----:B------:R-:W-:Y:S01]  /*0680*/  FFMA R0, R0, 0.5, RZ ;  /* 0x3f00000000007823 */ /* 0x000fe200000000ff */
[----:B-----5:R-:W-:Y:S01]  /*0690*/  FFMA R4, R45, R8, -R4 ;  /* 0x000000082d047223 */ /* 0x020fe20000000804 */
[----:B------:R-:W-:Y:S02]  /*06a0*/  FFMA R18, R5, R5, R18 ;  /* 0x0000000505127223 */ /* 0x000fe40000000012 */
[----:B------:R-:W-:Y:S01]  /*06b0*/  FFMA R0, R31, 0.5, R0 ;  /* 0x3f0000001f007823 */ /* 0x000fe20000000000 */
[----:B------:R-:W-:Y:S01]  /*06c0*/  FFMA R7, R4, R4, R7 ;  /* 0x0000000404077223 */ /* 0x000fe20000000007 */
[----:B------:R-:W-:-:S03]  /*06d0*/  FMUL R5, R18, 0.25 ;  /* 0x3e80000012057820 */ /* 0x000fc60000400000 */
[----:B------:R-:W-:Y:S01]  /*06e0*/  FMUL R7, R7, 0.25 ;  /* 0x3e80000007077820 */ /* 0x000fe20000400000 */
[----:B------:R-:W-:-:S04]  /*06f0*/  FFMA R0, R5, 0.5, R0 ;  /* 0x3f00000005007823 */ /* 0x000fc80000000000 */
[----:B------:R-:W-:-:S04]  /*0700*/  FFMA R0, R7, 0.5, R0 ;  /* 0x3f00000007007823 */ /* 0x000fc80000000000 */
[----:B------:R-:W-:-:S05]  /*0710*/  FMUL R5, R0, 0.25 ;  /* 0x3e80000000057820 */ /* 0x000fca0000400000 */
[----:B0-----:R-:W-:Y:S01]  /*0720*/  STG.E desc[UR4][R2.64], R5 ;  /* 0x0000000502007986 */ /* 0x001fe2000c101904 */
[----:B------:R-:W-:Y:S05]  /*0730*/  EXIT ;  /* 0x000000000000794d */ /* 0x000fea0003800000 */
.L_x_0:
[----:B------:R-:W-:-:S00]  /*0740*/  BRA `(.L_x_0) ;  /* 0xfffffffc00fc7947 */ /* 0x000fc0000383ffff */
[----:B------:R-:W-:-:S00]  /*0750*/  NOP ;  /* 0x0000000000007918 */ /* 0x000fc00000000000 */
        /* <DEDUP_REMOVED lines=10> */
.L_x_1:


//--------------------- .nv.constant0.triton_poi_fused_add_div_mse_loss_mul_0 --------------------------
	.section	.nv.constant0.triton_poi_fused_add_div_mse_loss_mul_0,"a",@progbits
	.sectionflags	@""
	.align	4
.nv.constant0.triton_poi_fused_add_div_mse_loss_mul_0:
	.zero		560
